//
// Generated by NVIDIA NVVM Compiler
//
// Compiler Build ID: CL-36424714
// Cuda compilation tools, release 13.0, V13.0.88
// Based on NVVM 20.0.0
//

.version 9.0
.target sm_100
.address_size 64

	// .globl	_Z21nullDereferenceKernelPii

.visible .entry _Z21nullDereferenceKernelPii(
	.param .u64 .ptr .align 1 _Z21nullDereferenceKernelPii_param_0,
	.param .u32 _Z21nullDereferenceKernelPii_param_1
)
{
	.reg .pred 	%p<2>;
	.reg .b32 	%r<6>;
	.reg .b64 	%rd<5>;

	ld.param.u64 	%rd1, [_Z21nullDereferenceKernelPii_param_0];
	ld.param.u32 	%r2, [_Z21nullDereferenceKernelPii_param_1];
	mov.u32 	%r3, %ctaid.x;
	mov.u32 	%r4, %ntid.x;
	mov.u32 	%r5, %tid.x;
	mad.lo.s32 	%r1, %r3, %r4, %r5;
	setp.ge.s32 	%p1, %r1, %r2;
	@%p1 bra 	$L__BB0_2;
	cvta.to.global.u64 	%rd2, %rd1;
	mul.wide.s32 	%rd3, %r1, 4;
	add.s64 	%rd4, %rd2, %rd3;
	st.global.u32 	[%rd4], %r1;
$L__BB0_2:
	ret;

}


// ===== COMPILED SASS (sm_100) =====

	.target	sm_100

	.elftype	@"ET_EXEC"


//--------------------- .note.nv.tkinfo           --------------------------
	.section	.note.nv.tkinfo,"",@"SHT_NOTE"
	.sectionflags	@"SHF_NOTE_NV_TKINFO"
	.tkinfo
        /*0018*/ 	.word	0x00000002
        /*0030*/ 	.string	""
        /*0030*/ 	.string	"ptxas"
        /*0030*/ 	.string	"Cuda compilation tools, release 13.0, V13.0.88"
        /*0030*/ 	.string	"Build cuda_13.0.r13.0/compiler.36424714_0"
        /*0030*/ 	.string	"-arch sm_100 -m 64 "



//--------------------- .note.nv.cuinfo           --------------------------
	.section	.note.nv.cuinfo,"",@"SHT_NOTE"
	.sectionflags	@"SHF_NOTE_NV_CUINFO"
        /*0018*/ 	.short	0x0002
        /*001a*/ 	.short	0x0064
        /*001c*/ 	.short	0x0082
	.zero		2


//--------------------- .nv.info                  --------------------------
	.section	.nv.info,"",@"SHT_CUDA_INFO"
	.align	4


	//----- nvinfo : EIATTR_REGCOUNT
	.align		4
        /*0000*/ 	.byte	0x04, 0x2f
        /*0002*/ 	.short	(.L_1 - .L_0)
	.align		4
.L_0:
        /*0004*/ 	.word	index@(_Z21nullDereferenceKernelPii)
        /*0008*/ 	.word	0x00000008


	//----- nvinfo : EIATTR_FRAME_SIZE
	.align		4
.L_1:
        /*000c*/ 	.byte	0x04, 0x11
        /*000e*/ 	.short	(.L_3 - .L_2)
	.align		4
.L_2:
        /*0010*/ 	.word	index@(_Z21nullDereferenceKernelPii)
        /*0014*/ 	.word	0x00000000


	//----- nvinfo : EIATTR_MIN_STACK_SIZE
	.align		4
.L_3:
        /*0018*/ 	.byte	0x04, 0x12
        /*001a*/ 	.short	(.L_5 - .L_4)
	.align		4
.L_4:
        /*001c*/ 	.word	index@(_Z21nullDereferenceKernelPii)
        /*0020*/ 	.word	0x00000000
.L_5:


//--------------------- .nv.compat                --------------------------
	.section	.nv.compat,"",@"SHT_CUDA_COMPAT_INFO"
	.align	4
        /*0000*/ 	.byte	0x02, 0x09, 0x00, 0x00, 0x02, 0x02, 0x01, 0x00, 0x02, 0x05, 0x05, 0x00, 0x03, 0x07, 0x01, 0x01
        /*0010*/ 	.byte	0x02, 0x03, 0x00, 0x00, 0x02, 0x06, 0x01, 0x00, 0x04, 0x0b, 0x08, 0x00, 0x09, 0x00, 0x00, 0x00
        /*0020*/ 	.byte	0x00, 0x00, 0x00, 0x00


//--------------------- .nv.info._Z21nullDereferenceKernelPii --------------------------
	.section	.nv.info._Z21nullDereferenceKernelPii,"",@"SHT_CUDA_INFO"
	.sectionflags	@""
	.align	4


	//----- nvinfo : EIATTR_CUDA_API_VERSION
	.align		4
        /*0000*/ 	.byte	0x04, 0x37
        /*0002*/ 	.short	(.L_7 - .L_6)
.L_6:
        /*0004*/ 	.word	0x00000082


	//----- nvinfo : EIATTR_KPARAM_INFO
	.align		4
.L_7:
        /*0008*/ 	.byte	0x04, 0x17
        /*000a*/ 	.short	(.L_9 - .L_8)
.L_8:
        /*000c*/ 	.word	0x00000000
        /*0010*/ 	.short	0x0001
        /*0012*/ 	.short	0x0008
        /*0014*/ 	.byte	0x00, 0xf0, 0x11, 0x00


	//----- nvinfo : EIATTR_KPARAM_INFO
	.align		4
.L_9:
        /*0018*/ 	.byte	0x04, 0x17
        /*001a*/ 	.short	(.L_11 - .L_10)
.L_10:
        /*001c*/ 	.word	0x00000000
        /*0020*/ 	.short	0x0000
        /*0022*/ 	.short	0x0000
        /*0024*/ 	.byte	0x00, 0xf5, 0x21, 0x00


	//----- nvinfo : EIATTR_SPARSE_MMA_MASK
	.align		4
.L_11:
        /*0028*/ 	.byte	0x03, 0x50
        /*002a*/ 	.short	0x0000


	//----- nvinfo : EIATTR_MAXREG_COUNT
	.align		4
        /*002c*/ 	.byte	0x03, 0x1b
        /*002e*/ 	.short	0x00ff


	//----- nvinfo : EIATTR_MERCURY_ISA_VERSION
	.align		4
        /*0030*/ 	.byte	0x03, 0x5f
        /*0032*/ 	.short	0x0101


	//----- nvinfo : EIATTR_VRC_CTA_INIT_COUNT
	.align		4
        /*0034*/ 	.byte	0x02, 0x4a
	.zero		1
	.zero		1


	//----- nvinfo : EIATTR_EXIT_INSTR_OFFSETS
	.align		4
        /*0038*/ 	.byte	0x04, 0x1c
        /*003a*/ 	.short	(.L_13 - .L_12)


	//   ....[0]....
.L_12:
        /*003c*/ 	.word	0x00000070


	//   ....[1]....
        /*0040*/ 	.word	0x000000c0


	//----- nvinfo : EIATTR_CBANK_PARAM_SIZE
	.align		4
.L_13:
        /*0044*/ 	.byte	0x03, 0x19
        /*0046*/ 	.short	0x000c


	//----- nvinfo : EIATTR_PARAM_CBANK
	.align		4
        /*0048*/ 	.byte	0x04, 0x0a
        /*004a*/ 	.short	(.L_15 - .L_14)
	.align		4
.L_14:
        /*004c*/ 	.word	index@(.nv.constant0._Z21nullDereferenceKernelPii)
        /*0050*/ 	.short	0x0380
        /*0052*/ 	.short	0x000c


	//----- nvinfo : EIATTR_SW_WAR
	.align		4
.L_15:
        /*0054*/ 	.byte	0x04, 0x36
        /*0056*/ 	.short	(.L_17 - .L_16)
.L_16:
        /*0058*/ 	.word	0x00000008
.L_17:


//--------------------- .nv.callgraph             --------------------------
	.section	.nv.callgraph,"",@"SHT_CUDA_CALLGRAPH"
	.align	4
	.sectionentsize	8
	.align		4
        /*0000*/ 	.word	0x00000000
	.align		4
        /*0004*/ 	.word	0xffffffff
	.align		4
        /*0008*/ 	.word	0x00000000
	.align		4
        /*000c*/ 	.word	0xfffffffe
	.align		4
        /*0010*/ 	.word	0x00000000
	.align		4
        /*0014*/ 	.word	0xfffffffd
	.align		4
        /*0018*/ 	.word	0x00000000
	.align		4
        /*001c*/ 	.word	0xfffffffc


//--------------------- .text._Z21nullDereferenceKernelPii --------------------------
	.section	.text._Z21nullDereferenceKernelPii,"ax",@progbits
	.align	128
        .global         _Z21nullDereferenceKernelPii
        .type           _Z21nullDereferenceKernelPii,@function
        .size           _Z21nullDereferenceKernelPii,(.L_x_1 - _Z21nullDereferenceKernelPii)
        .other          _Z21nullDereferenceKernelPii,@"STO_CUDA_ENTRY STV_DEFAULT"
_Z21nullDereferenceKernelPii:
.text._Z21nullDereferenceKernelPii:
[----:B------:R-:W-:Y:S01]  /*0000*/  LDC R1, c[0x0][0x37c] ;  /* 0x0000df00ff017b82 */ /* 0x000fe20000000800 */
[----:B------:R-:W0:Y:S07]  /*0010*/  S2R R0, SR_TID.X ;  /* 0x0000000000007919 */ /* 0x000e2e0000002100 */
[----:B------:R-:W0:Y:S01]  /*0020*/  S2UR UR4, SR_CTAID.X ;  /* 0x00000000000479c3 */ /* 0x000e220000002500 */
[----:B------:R-:W1:Y:S07]  /*0030*/  LDCU UR5, c[0x0][0x388] ;  /* 0x00007100ff0577ac */ /* 0x000e6e0008000800 */
[----:B------:R-:W0:Y:S02]  /*0040*/  LDC R5, c[0x0][0x360] ;  /* 0x0000d800ff057b82 */ /* 0x000e240000000800 */
[----:B0-----:R-:W-:-:S05]  /*0050*/  IMAD R5, R5, UR4, R0 ;  /* 0x0000000405057c24 */ /* 0x001fca000f8e0200 */
[----:B-1----:R-:W-:-:S13]  /*0060*/  ISETP.GE.AND P0, PT, R5, UR5, PT ;  /* 0x0000000505007c0c */ /* 0x002fda000bf06270 */
[----:B------:R-:W-:Y:S05]  /*0070*/  @P0 EXIT ;  /* 0x000000000000094d */ /* 0x000fea0003800000 */
[----:B------:R-:W0:Y:S01]  /*0080*/  LDC.64 R2, c[0x0][0x380] ;  /* 0x0000e000ff027b82 */ /* 0x000e220000000a00 */
[----:B------:R-:W1:Y:S01]  /*0090*/  LDCU.64 UR4, c[0x0][0x358] ;  /* 0x00006b00ff0477ac */ /* 0x000e620008000a00 */
[----:B0-----:R-:W-:-:S05]  /*00a0*/  IMAD.WIDE R2, R5, 0x4, R2 ;  /* 0x0000000405027825 */ /* 0x001fca00078e0202 */
[----:B-1----:R-:W-:Y:S01]  /*00b0*/  STG.E desc[UR4][R2.64], R5 ;  /* 0x0000000502007986 */ /* 0x002fe2000c101904 */
[----:B------:R-:W-:Y:S05]  /*00c0*/  EXIT ;  /* 0x000000000000794d */ /* 0x000fea0003800000 */
.L_x_0:
[----:B------:R-:W-:-:S00]  /*00d0*/  BRA `(.L_x_0) ;  /* 0xfffffffc00fc7947 */ /* 0x000fc0000383ffff */
[----:B------:R-:W-:-:S00]  /*00e0*/  NOP ;  /* 0x0000000000007918 */ /* 0x000fc00000000000 */
        /* <DEDUP_REMOVED lines=9> */
.L_x_1:


//--------------------- .nv.shared.reserved.0     --------------------------
	.section	.nv.shared.reserved.0,"aw",@nobits
	.weak		__nv_reservedSMEM_offset_0_alias
	.size		__nv_reservedSMEM_offset_0_alias, 0, 64
	.other		__nv_reservedSMEM_offset_0_alias,@"STO_CUDA_RESERVED_SHARED STV_DEFAULT"
__nv_reservedSMEM_offset_0_alias:
	.zero		0
	.zero		64


//--------------------- .nv.constant0._Z21nullDereferenceKernelPii --------------------------
	.section	.nv.constant0._Z21nullDereferenceKernelPii,"a",@progbits
	.sectionflags	@""
	.align	4
.nv.constant0._Z21nullDereferenceKernelPii:
	.zero		908


//--------------------- SYMBOLS --------------------------

	.type		.nv.reservedSmem.offset0,@object
	.size		.nv.reservedSmem.offset0,0x4
